//
// Generated by NVIDIA NVVM Compiler
//
// Compiler Build ID: CL-36424714
// Cuda compilation tools, release 13.0, V13.0.88
// Based on NVVM 20.0.0
//

.version 9.0
.target sm_100
.address_size 64

	// .globl	_Z6kernelv
.extern .func  (.param .b32 func_retval0) vprintf
(
	.param .b64 vprintf_param_0,
	.param .b64 vprintf_param_1
)
;
.global .align 1 .b8 $str[14] = {80, 97, 115, 115, 119, 111, 114, 100, 58, 32, 37, 115, 10};

.visible .entry _Z6kernelv()
{
	.local .align 8 .b8 	__local_depot0[48];
	.reg .b64 	%SP;
	.reg .b64 	%SPL;
	.reg .pred 	%p<17>;
	.reg .b16 	%rs<74>;
	.reg .b32 	%r<11>;
	.reg .b64 	%rd<61>;

	mov.u64 	%SPL, __local_depot0;
	cvta.local.u64 	%SP, %SPL;
	add.u64 	%rd1, %SPL, 0;
	add.u64 	%rd26, %SP, 14;
	add.u64 	%rd2, %SPL, 14;
	add.u64 	%rd3, %SPL, 32;
	add.u64 	%rd4, %SPL, 40;
	mov.b16 	%rs21, 0;
	st.local.u8 	[%rd4+6], %rs21;
	mov.u32 	%r1, %ctaid.x;
	mov.u32 	%r2, %tid.x;
	cvt.u16.u32 	%rs22, %r1;
	add.s16 	%rs1, %rs22, 65;
	cvt.u16.u32 	%rs23, %r2;
	add.s16 	%rs24, %rs23, 65;
	add.s64 	%rd5, %rd4, 1;
	st.local.u8 	[%rd4+1], %rs24;
	mov.b16 	%rs65, 48;
	add.u64 	%rd29, %SP, 7;
$L__BB0_1:
	mov.b16 	%rs66, 48;
$L__BB0_2:
	mov.b16 	%rs67, 48;
$L__BB0_3:
	mov.b16 	%rs68, 48;
$L__BB0_4:
	mov.u16 	%rs5, %rs68;
	and.b16  	%rs29, %rs1, 255;
	setp.ne.s16 	%p1, %rs29, 66;
	st.local.u8 	[%rd4+2], %rs65;
	st.local.u8 	[%rd4+3], %rs66;
	st.local.u8 	[%rd4+4], %rs67;
	st.local.u8 	[%rd4+5], %rs5;
	mov.b16 	%rs30, 66;
	st.local.u8 	[%rd1], %rs30;
	mov.b16 	%rs31, 74;
	st.local.u8 	[%rd1+1], %rs31;
	mov.b16 	%rs32, 56;
	st.local.u8 	[%rd1+2], %rs32;
	mov.b16 	%rs33, 50;
	st.local.u8 	[%rd1+3], %rs33;
	mov.b16 	%rs34, 51;
	st.local.u8 	[%rd1+4], %rs34;
	st.local.u8 	[%rd1+5], %rs34;
	mov.b16 	%rs35, 0;
	st.local.u8 	[%rd1+6], %rs35;
	cvta.to.local.u64 	%rd30, %rd29;
	mov.b16 	%rs70, 71;
	st.local.u8 	[%rd30], %rs70;
	mov.b16 	%rs36, 67;
	st.local.u8 	[%rd30+1], %rs36;
	mov.b16 	%rs37, 54;
	st.local.u8 	[%rd30+2], %rs37;
	mov.b16 	%rs38, 55;
	st.local.u8 	[%rd30+3], %rs38;
	st.local.u8 	[%rd30+4], %rs33;
	st.local.u8 	[%rd30+5], %rs34;
	st.local.u8 	[%rd30+6], %rs35;
	mov.b16 	%rs39, 76;
	st.local.u8 	[%rd2], %rs39;
	mov.b16 	%rs40, 65;
	st.local.u8 	[%rd2+1], %rs40;
	st.local.u8 	[%rd2+2], %rs37;
	st.local.u8 	[%rd2+3], %rs38;
	mov.b16 	%rs41, 49;
	st.local.u8 	[%rd2+4], %rs41;
	st.local.u8 	[%rd2+5], %rs33;
	st.local.u8 	[%rd2+6], %rs35;
	add.u64 	%rd31, %SP, 21;
	add.u64 	%rd32, %SPL, 21;
	mov.b16 	%rs42, 82;
	st.local.u8 	[%rd32], %rs42;
	mov.b16 	%rs43, 83;
	st.local.u8 	[%rd32+1], %rs43;
	st.local.u8 	[%rd32+2], %rs32;
	st.local.u8 	[%rd32+3], %rs33;
	st.local.u8 	[%rd32+4], %rs34;
	mov.b16 	%rs44, 52;
	st.local.u8 	[%rd32+5], %rs44;
	st.local.u8 	[%rd32+6], %rs35;
	@%p1 bra 	$L__BB0_9;
	add.s64 	%rd53, %rd1, 1;
	mov.b16 	%rs69, 1;
	mov.u64 	%rd54, %rd5;
$L__BB0_6:
	and.b16  	%rs46, %rs69, 255;
	setp.ne.s16 	%p2, %rs46, 0;
	@%p2 bra 	$L__BB0_8;
	add.u64 	%rd33, %SP, 0;
	st.local.u64 	[%rd3], %rd33;
	mov.u64 	%rd34, $str;
	cvta.global.u64 	%rd35, %rd34;
	add.u64 	%rd36, %SP, 32;
	{ // callseq 0, 0
	.param .b64 param0;
	st.param.b64 	[param0], %rd35;
	.param .b64 param1;
	st.param.b64 	[param1], %rd36;
	.param .b32 retval0;
	call.uni (retval0), 
	vprintf, 
	(
	param0, 
	param1
	);
	ld.param.b32 	%r3, [retval0];
	} // callseq 0
	cvta.to.local.u64 	%rd38, %rd29;
	ld.local.u8 	%rs70, [%rd38];
	bra.uni 	$L__BB0_9;
$L__BB0_8:
	ld.local.u8 	%rs69, [%rd54];
	ld.local.u8 	%rs48, [%rd53];
	setp.eq.s16 	%p3, %rs69, %rs48;
	add.s64 	%rd54, %rd54, 1;
	add.s64 	%rd53, %rd53, 1;
	@%p3 bra 	$L__BB0_6;
$L__BB0_9:
	and.b16  	%rs49, %rs70, 255;
	setp.ne.s16 	%p4, %rs29, %rs49;
	@%p4 bra 	$L__BB0_14;
	cvta.to.local.u64 	%rd56, %rd29;
	mov.u16 	%rs71, %rs1;
	mov.u64 	%rd55, %rd4;
$L__BB0_11:
	and.b16  	%rs51, %rs71, 255;
	setp.ne.s16 	%p5, %rs51, 0;
	@%p5 bra 	$L__BB0_13;
	st.local.u64 	[%rd3], %rd29;
	mov.u64 	%rd41, $str;
	cvta.global.u64 	%rd42, %rd41;
	add.u64 	%rd43, %SP, 32;
	{ // callseq 1, 0
	.param .b64 param0;
	st.param.b64 	[param0], %rd42;
	.param .b64 param1;
	st.param.b64 	[param1], %rd43;
	.param .b32 retval0;
	call.uni (retval0), 
	vprintf, 
	(
	param0, 
	param1
	);
	ld.param.b32 	%r5, [retval0];
	} // callseq 1
	bra.uni 	$L__BB0_14;
$L__BB0_13:
	add.s64 	%rd14, %rd55, 1;
	add.s64 	%rd15, %rd56, 1;
	ld.local.u8 	%rs71, [%rd55+1];
	ld.local.u8 	%rs52, [%rd56+1];
	setp.eq.s16 	%p6, %rs71, %rs52;
	mov.u64 	%rd55, %rd14;
	mov.u64 	%rd56, %rd15;
	@%p6 bra 	$L__BB0_11;
$L__BB0_14:
	ld.local.u8 	%rs53, [%rd2];
	setp.ne.s16 	%p7, %rs29, %rs53;
	@%p7 bra 	$L__BB0_19;
	mov.u16 	%rs72, %rs1;
	mov.u64 	%rd57, %rd4;
	mov.u64 	%rd58, %rd2;
$L__BB0_16:
	and.b16  	%rs55, %rs72, 255;
	setp.ne.s16 	%p8, %rs55, 0;
	@%p8 bra 	$L__BB0_18;
	st.local.u64 	[%rd3], %rd26;
	mov.u64 	%rd45, $str;
	cvta.global.u64 	%rd46, %rd45;
	add.u64 	%rd47, %SP, 32;
	{ // callseq 2, 0
	.param .b64 param0;
	st.param.b64 	[param0], %rd46;
	.param .b64 param1;
	st.param.b64 	[param1], %rd47;
	.param .b32 retval0;
	call.uni (retval0), 
	vprintf, 
	(
	param0, 
	param1
	);
	ld.param.b32 	%r7, [retval0];
	} // callseq 2
	bra.uni 	$L__BB0_19;
$L__BB0_18:
	add.s64 	%rd18, %rd57, 1;
	add.s64 	%rd19, %rd58, 1;
	ld.local.u8 	%rs72, [%rd57+1];
	ld.local.u8 	%rs56, [%rd58+1];
	setp.eq.s16 	%p9, %rs72, %rs56;
	mov.u64 	%rd57, %rd18;
	mov.u64 	%rd58, %rd19;
	@%p9 bra 	$L__BB0_16;
$L__BB0_19:
	cvta.to.local.u64 	%rd59, %rd31;
	ld.local.u8 	%rs57, [%rd59];
	setp.ne.s16 	%p10, %rs29, %rs57;
	@%p10 bra 	$L__BB0_24;
	mov.u16 	%rs73, %rs1;
	mov.u64 	%rd60, %rd4;
$L__BB0_21:
	and.b16  	%rs59, %rs73, 255;
	setp.ne.s16 	%p11, %rs59, 0;
	@%p11 bra 	$L__BB0_23;
	st.local.u64 	[%rd3], %rd31;
	mov.u64 	%rd50, $str;
	cvta.global.u64 	%rd51, %rd50;
	add.u64 	%rd52, %SP, 32;
	{ // callseq 3, 0
	.param .b64 param0;
	st.param.b64 	[param0], %rd51;
	.param .b64 param1;
	st.param.b64 	[param1], %rd52;
	.param .b32 retval0;
	call.uni (retval0), 
	vprintf, 
	(
	param0, 
	param1
	);
	ld.param.b32 	%r9, [retval0];
	} // callseq 3
	bra.uni 	$L__BB0_24;
$L__BB0_23:
	add.s64 	%rd23, %rd60, 1;
	add.s64 	%rd24, %rd59, 1;
	ld.local.u8 	%rs73, [%rd60+1];
	ld.local.u8 	%rs60, [%rd59+1];
	setp.eq.s16 	%p12, %rs73, %rs60;
	mov.u64 	%rd59, %rd24;
	mov.u64 	%rd60, %rd23;
	@%p12 bra 	$L__BB0_21;
$L__BB0_24:
	add.s16 	%rs68, %rs5, 1;
	and.b16  	%rs61, %rs5, 255;
	setp.lt.u16 	%p13, %rs61, 57;
	@%p13 bra 	$L__BB0_4;
	add.s16 	%rs17, %rs67, 1;
	and.b16  	%rs62, %rs67, 255;
	setp.lt.u16 	%p14, %rs62, 57;
	mov.u16 	%rs67, %rs17;
	@%p14 bra 	$L__BB0_3;
	add.s16 	%rs18, %rs66, 1;
	and.b16  	%rs63, %rs66, 255;
	setp.lt.u16 	%p15, %rs63, 57;
	mov.u16 	%rs66, %rs18;
	@%p15 bra 	$L__BB0_2;
	add.s16 	%rs19, %rs65, 1;
	and.b16  	%rs64, %rs65, 255;
	setp.lt.u16 	%p16, %rs64, 57;
	mov.u16 	%rs65, %rs19;
	@%p16 bra 	$L__BB0_1;
	ret;

}


// ===== COMPILED SASS (sm_100) =====

	.target	sm_100

	.elftype	@"ET_EXEC"


//--------------------- .note.nv.tkinfo           --------------------------
	.section	.note.nv.tkinfo,"",@"SHT_NOTE"
	.sectionflags	@"SHF_NOTE_NV_TKINFO"
	.tkinfo
        /*0018*/ 	.word	0x00000002
        /*0030*/ 	.string	""
        /*0030*/ 	.string	"ptxas"
        /*0030*/ 	.string	"Cuda compilation tools, release 13.0, V13.0.88"
        /*0030*/ 	.string	"Build cuda_13.0.r13.0/compiler.36424714_0"
        /*0030*/ 	.string	"-arch sm_100 -m 64 "



//--------------------- .note.nv.cuinfo           --------------------------
	.section	.note.nv.cuinfo,"",@"SHT_NOTE"
	.sectionflags	@"SHF_NOTE_NV_CUINFO"
        /*0018*/ 	.short	0x0002
        /*001a*/ 	.short	0x0064
        /*001c*/ 	.short	0x0082
	.zero		2


//--------------------- .nv.info                  --------------------------
	.section	.nv.info,"",@"SHT_CUDA_INFO"
	.align	4


	//----- nvinfo : EIATTR_REGCOUNT
	.align		4
        /*0000*/ 	.byte	0x04, 0x2f
        /*0002*/ 	.short	(.L_2 - .L_1)
	.align		4
.L_1:
        /*0004*/ 	.word	index@(_Z6kernelv)
        /*0008*/ 	.word	0x00000019


	//----- nvinfo : EIATTR_FRAME_SIZE
	.align		4
.L_2:
        /*000c*/ 	.byte	0x04, 0x11
        /*000e*/ 	.short	(.L_4 - .L_3)
	.align		4
.L_3:
        /*0010*/ 	.word	index@(_Z6kernelv)
        /*0014*/ 	.word	0x00000030


	//----- nvinfo : EIATTR_MIN_STACK_SIZE
	.align		4
.L_4:
        /*0018*/ 	.byte	0x04, 0x12
        /*001a*/ 	.short	(.L_6 - .L_5)
	.align		4
.L_5:
        /*001c*/ 	.word	index@(_Z6kernelv)
        /*0020*/ 	.word	0x00000030
.L_6:


//--------------------- .nv.compat                --------------------------
	.section	.nv.compat,"",@"SHT_CUDA_COMPAT_INFO"
	.align	4
        /*0000*/ 	.byte	0x02, 0x09, 0x00, 0x00, 0x02, 0x02, 0x01, 0x00, 0x02, 0x05, 0x05, 0x00, 0x03, 0x07, 0x01, 0x01
        /*0010*/ 	.byte	0x02, 0x03, 0x00, 0x00, 0x02, 0x06, 0x01, 0x00, 0x04, 0x0b, 0x08, 0x00, 0x09, 0x00, 0x00, 0x00
        /*0020*/ 	.byte	0x00, 0x00, 0x00, 0x00


//--------------------- .nv.info._Z6kernelv       --------------------------
	.section	.nv.info._Z6kernelv,"",@"SHT_CUDA_INFO"
	.sectionflags	@""
	.align	4


	//----- nvinfo : EIATTR_CUDA_API_VERSION
	.align		4
        /*0000*/ 	.byte	0x04, 0x37
        /*0002*/ 	.short	(.L_8 - .L_7)
.L_7:
        /*0004*/ 	.word	0x00000082


	//----- nvinfo : EIATTR_SPARSE_MMA_MASK
	.align		4
.L_8:
        /*0008*/ 	.byte	0x03, 0x50
        /*000a*/ 	.short	0x0000


	//----- nvinfo : EIATTR_MAXREG_COUNT
	.align		4
        /*000c*/ 	.byte	0x03, 0x1b
        /*000e*/ 	.short	0x00ff


	//----- nvinfo : EIATTR_EXTERNS
	.align		4
        /*0010*/ 	.byte	0x04, 0x0f
        /*0012*/ 	.short	(.L_10 - .L_9)


	//   ....[0]....
	.align		4
.L_9:
        /*0014*/ 	.word	index@(vprintf)


	//----- nvinfo : EIATTR_MERCURY_ISA_VERSION
	.align		4
.L_10:
        /*0018*/ 	.byte	0x03, 0x5f
        /*001a*/ 	.short	0x0101


	//----- nvinfo : EIATTR_VRC_CTA_INIT_COUNT
	.align		4
        /*001c*/ 	.byte	0x02, 0x4a
	.zero		1
	.zero		1


	//----- nvinfo : EIATTR_SYSCALL_OFFSETS
	.align		4
        /*0020*/ 	.byte	0x04, 0x46
        /*0022*/ 	.short	(.L_12 - .L_11)


	//   ....[0]....
.L_11:
        /*0024*/ 	.word	0x000006c0


	//   ....[1]....
        /*0028*/ 	.word	0x00000930


	//   ....[2]....
        /*002c*/ 	.word	0x00000b60


	//   ....[3]....
        /*0030*/ 	.word	0x00000d90


	//----- nvinfo : EIATTR_EXIT_INSTR_OFFSETS
	.align		4
.L_12:
        /*0034*/ 	.byte	0x04, 0x1c
        /*0036*/ 	.short	(.L_14 - .L_13)


	//   ....[0]....
.L_13:
        /*0038*/ 	.word	0x00000ee0


	//----- nvinfo : EIATTR_CRS_STACK_SIZE
	.align		4
.L_14:
        /*003c*/ 	.byte	0x04, 0x1e
        /*003e*/ 	.short	(.L_16 - .L_15)
.L_15:
        /*0040*/ 	.word	0x00000000


	//----- nvinfo : EIATTR_SW_WAR
	.align		4
.L_16:
        /*0044*/ 	.byte	0x04, 0x36
        /*0046*/ 	.short	(.L_18 - .L_17)
.L_17:
        /*0048*/ 	.word	0x00000008
.L_18:


//--------------------- .nv.callgraph             --------------------------
	.section	.nv.callgraph,"",@"SHT_CUDA_CALLGRAPH"
	.align	4
	.sectionentsize	8
	.align		4
        /*0000*/ 	.word	0x00000000
	.align		4
        /*0004*/ 	.word	0xffffffff
	.align		4
        /*0008*/ 	.word	index@(_Z6kernelv)
	.align		4
        /*000c*/ 	.word	index@(vprintf)
	.align		4
        /*0010*/ 	.word	0x00000000
	.align		4
        /*0014*/ 	.word	0xfffffffe
	.align		4
        /*0018*/ 	.word	0x00000000
	.align		4
        /*001c*/ 	.word	0xfffffffd
	.align		4
        /*0020*/ 	.word	0x00000000
	.align		4
        /*0024*/ 	.word	0xfffffffc


//--------------------- .nv.constant4             --------------------------
	.section	.nv.constant4,"a",@progbits
	.align	8
	.align		8
.nv.constant4:
        /*0000*/ 	.dword	vprintf
	.align		8
        /*0008*/ 	.dword	$str


//--------------------- .text._Z6kernelv          --------------------------
	.section	.text._Z6kernelv,"ax",@progbits
	.align	128
        .global         _Z6kernelv
        .type           _Z6kernelv,@function
        .size           _Z6kernelv,(.L_x_25 - _Z6kernelv)
        .other          _Z6kernelv,@"STO_CUDA_ENTRY STV_DEFAULT"
_Z6kernelv:
.text._Z6kernelv:
[----:B------:R-:W0:Y:S01]  /*0000*/  LDC R1, c[0x0][0x37c] ;  /* 0x0000df00ff017b82 */ /* 0x000e220000000800 */
[----:B------:R-:W1:Y:S01]  /*0010*/  S2R R0, SR_TID.X ;  /* 0x0000000000007919 */ /* 0x000e620000002100 */
[----:B0-----:R-:W-:-:S06]  /*0020*/  VIADD R1, R1, 0xffffffd0 ;  /* 0xffffffd001017836 */ /* 0x001fcc0000000000 */
[----:B------:R-:W0:Y:S01]  /*0030*/  S2UR UR37, SR_CTAID.X ;  /* 0x00000000002579c3 */ /* 0x000e220000002500 */
[----:B------:R-:W2:Y:S01]  /*0040*/  LDCU UR36, c[0x0][0x2f8] ;  /* 0x00005f00ff2477ac */ /* 0x000ea20008000800 */
[----:B------:R-:W-:Y:S01]  /*0050*/  IMAD.MOV.U32 R2, RZ, RZ, 0x30 ;  /* 0x00000030ff027424 */ /* 0x000fe200078e00ff */
[----:B------:R3:W-:Y:S01]  /*0060*/  STL.U8 [R1+0x2e], RZ ;  /* 0x00002eff01007387 */ /* 0x0007e20000100000 */
[----:B------:R-:W4:Y:S01]  /*0070*/  LDCU UR38, c[0x0][0x2fc] ;  /* 0x00005f80ff2677ac */ /* 0x000f220008000800 */
[----:B------:R-:W-:-:S13]  /*0080*/  R2UR UR39, R1 ;  /* 0x00000000012772ca */ /* 0x000fda00000e0000 */
[----:B--2---:R-:W-:Y:S02]  /*0090*/  UIADD3 UR36, UP0, UPT, UR39, UR36, URZ ;  /* 0x0000002427247290 */ /* 0x004fe4000ff1e0ff */
[----:B------:R-:W-:Y:S02]  /*00a0*/  UIADD3 UR40, UPT, UPT, UR39, 0xe, URZ ;  /* 0x0000000e27287890 */ /* 0x000fe4000fffe0ff */
[----:B------:R-:W-:Y:S02]  /*00b0*/  UIADD3 UR41, UPT, UPT, UR39, 0x28, URZ ;  /* 0x0000002827297890 */ /* 0x000fe4000fffe0ff */
[----:B0-----:R-:W-:Y:S02]  /*00c0*/  UIADD3 UR37, UPT, UPT, UR37, 0x41, URZ ;  /* 0x0000004125257890 */ /* 0x001fe4000fffe0ff */
[----:B------:R-:W-:Y:S02]  /*00d0*/  UIADD3 UR42, UPT, UPT, UR39, 0x29, URZ ;  /* 0x00000029272a7890 */ /* 0x000fe4000fffe0ff */
[----:B----4-:R-:W-:Y:S01]  /*00e0*/  UIADD3.X UR38, UPT, UPT, URZ, UR38, URZ, UP0, !UPT ;  /* 0x00000026ff267290 */ /* 0x010fe200087fe4ff */
[----:B-1----:R-:W-:-:S05]  /*00f0*/  VIADD R0, R0, 0x41 ;  /* 0x0000004100007836 */ /* 0x002fca0000000000 */
[----:B------:R3:W-:Y:S06]  /*0100*/  STL.U8 [R1+0x29], R0 ;  /* 0x0000290001007387 */ /* 0x0007ec0000100000 */
.L_x_23:
[----:B------:R-:W-:Y:S01]  /*0110*/  HFMA2 R16, -RZ, RZ, 0, 2.86102294921875e-06 ;  /* 0x00000030ff107431 */ /* 0x000fe200000001ff */
[----:B------:R-:W-:Y:S06]  /*0120*/  BSSY.RECONVERGENT B9, `(.L_x_0) ;  /* 0x00000d7000097945 */ /* 0x000fec0003800200 */
.L_x_22:
[----:B------:R-:W-:Y:S01]  /*0130*/  BSSY.RECONVERGENT B8, `(.L_x_1) ;  /* 0x00000d1000087945 */ /* 0x000fe20003800200 */
[----:B------:R-:W-:-:S07]  /*0140*/  IMAD.MOV.U32 R18, RZ, RZ, 0x30 ;  /* 0x00000030ff127424 */ /* 0x000fce00078e00ff */
.L_x_21:
[----:B------:R-:W-:Y:S01]  /*0150*/  BSSY.RECONVERGENT B7, `(.L_x_2) ;  /* 0x00000ca000077945 */ /* 0x000fe20003800200 */
[----:B------:R-:W-:-:S07]  /*0160*/  IMAD.MOV.U32 R22, RZ, RZ, 0x30 ;  /* 0x00000030ff167424 */ /* 0x000fce00078e00ff */
.L_x_20:
[----:B------:R-:W0:Y:S01]  /*0170*/  LDCU UR4, c[0x0][0x2f8] ;  /* 0x00005f00ff0477ac */ /* 0x000e220008000800 */
[----:B---3--:R-:W-:Y:S01]  /*0180*/  IMAD.MOV.U32 R0, RZ, RZ, 0x42 ;  /* 0x00000042ff007424 */ /* 0x008fe200078e00ff */
[----:B------:R-:W-:Y:S01]  /*0190*/  MOV R3, 0x4a ;  /* 0x0000004a00037802 */ /* 0x000fe20000000f00 */
[----:B------:R-:W-:Y:S01]  /*01a0*/  HFMA2 R7, -RZ, RZ, 0, 4.231929779052734375e-06 ;  /* 0x00000047ff077431 */ /* 0x000fe200000001ff */
[----:B------:R-:W-:Y:S01]  /*01b0*/  UIADD3 UR5, UPT, UPT, UR36, 0x7, URZ ;  /* 0x0000000724057890 */ /* 0x000fe2000fffe0ff */
[----:B------:R-:W-:Y:S01]  /*01c0*/  IMAD.MOV.U32 R4, RZ, RZ, 0x38 ;  /* 0x00000038ff047424 */ /* 0x000fe200078e00ff */
[----:B------:R1:W-:Y:S01]  /*01d0*/  STL.U8 [R1], R0 ;  /* 0x0000000001007387 */ /* 0x0003e20000100000 */
[----:B------:R-:W-:Y:S01]  /*01e0*/  IMAD.MOV.U32 R5, RZ, RZ, 0x32 ;  /* 0x00000032ff057424 */ /* 0x000fe200078e00ff */
[----:B------:R-:W-:Y:S01]  /*01f0*/  MOV R9, 0x4c ;  /* 0x0000004c00097802 */ /* 0x000fe20000000f00 */
[----:B------:R-:W-:Y:S01]  /*0200*/  IMAD.MOV.U32 R6, RZ, RZ, 0x33 ;  /* 0x00000033ff067424 */ /* 0x000fe200078e00ff */
[----:B------:R2:W-:Y:S01]  /*0210*/  STL.U8 [R1+0x1], R3 ;  /* 0x0000010301007387 */ /* 0x0005e20000100000 */
[----:B------:R-:W-:-:S02]  /*0220*/  IMAD.MOV.U32 R8, RZ, RZ, 0x43 ;  /* 0x00000043ff087424 */ /* 0x000fc400078e00ff */
[----:B------:R-:W-:Y:S02]  /*0230*/  HFMA2 R10, -RZ, RZ, 0, 4.947185516357421875e-06 ;  /* 0x00000053ff0a7431 */ /* 0x000fe400000001ff */
[----:B------:R-:W-:Y:S01]  /*0240*/  IMAD.MOV.U32 R11, RZ, RZ, 0x34 ;  /* 0x00000034ff0b7424 */ /* 0x000fe200078e00ff */
[----:B------:R-:W-:Y:S01]  /*0250*/  STL.U8 [R1+0x2a], R2 ;  /* 0x00002a0201007387 */ /* 0x000fe20000100000 */
[----:B-1----:R-:W-:Y:S01]  /*0260*/  IMAD.MOV.U32 R0, RZ, RZ, 0x36 ;  /* 0x00000036ff007424 */ /* 0x002fe200078e00ff */
[----:B0-----:R-:W-:Y:S02]  /*0270*/  UIADD3 UR4, UPT, UPT, -UR4, UR5, URZ ;  /* 0x0000000504047290 */ /* 0x001fe4000fffe1ff */
[----:B------:R-:W-:Y:S01]  /*0280*/  STL.U8 [R1+0x2b], R16 ;  /* 0x00002b1001007387 */ /* 0x000fe20000100000 */
[----:B--2---:R-:W-:-:S03]  /*0290*/  IMAD.MOV.U32 R3, RZ, RZ, 0x37 ;  /* 0x00000037ff037424 */ /* 0x004fc600078e00ff */
[----:B------:R-:W-:Y:S04]  /*02a0*/  STL.U8 [R1+0x2c], R18 ;  /* 0x00002c1201007387 */ /* 0x000fe80000100000 */
[----:B------:R-:W-:Y:S04]  /*02b0*/  STL.U8 [R1+0x2d], R22 ;  /* 0x00002d1601007387 */ /* 0x000fe80000100000 */
[----:B------:R-:W-:Y:S04]  /*02c0*/  STL.U8 [R1+0x6], RZ ;  /* 0x000006ff01007387 */ /* 0x000fe80000100000 */
[----:B------:R-:W-:Y:S04]  /*02d0*/  STL.U8 [R1+0x2], R4 ;  /* 0x0000020401007387 */ /* 0x000fe80000100000 */
[----:B------:R-:W-:Y:S04]  /*02e0*/  STL.U8 [R1+0x3], R5 ;  /* 0x0000030501007387 */ /* 0x000fe80000100000 */
[----:B------:R-:W-:Y:S04]  /*02f0*/  STL.U8 [R1+0x4], R6 ;  /* 0x0000040601007387 */ /* 0x000fe80000100000 */
[----:B------:R-:W-:Y:S04]  /*0300*/  STL.U8 [R1+0x5], R6 ;  /* 0x0000050601007387 */ /* 0x000fe80000100000 */
[----:B------:R0:W-:Y:S04]  /*0310*/  STL.U8 [UR4], R7 ;  /* 0x00000007ff007987 */ /* 0x0001e80008100004 */
[----:B------:R1:W-:Y:S04]  /*0320*/  STL.U8 [UR4+0x1], R8 ;  /* 0x00000108ff007987 */ /* 0x0003e80008100004 */
[----:B------:R-:W-:Y:S01]  /*0330*/  STL.U8 [UR4+0x4], R5 ;  /* 0x00000405ff007987 */ /* 0x000fe20008100004 */
[----:B0-----:R-:W-:Y:S01]  /*0340*/  PRMT R7, R9, 0x7610, R7 ;  /* 0x0000761009077816 */ /* 0x001fe20000000007 */
[----:B------:R-:W-:-:S02]  /*0350*/  IMAD.MOV.U32 R9, RZ, RZ, 0x31 ;  /* 0x00000031ff097424 */ /* 0x000fc400078e00ff */
[----:B------:R-:W-:Y:S01]  /*0360*/  STL.U8 [UR4+0x5], R6 ;  /* 0x00000506ff007987 */ /* 0x000fe20008100004 */
[----:B-1----:R-:W-:-:S03]  /*0370*/  IMAD.MOV.U32 R8, RZ, RZ, 0x41 ;  /* 0x00000041ff087424 */ /* 0x002fc600078e00ff */
[----:B------:R-:W-:Y:S04]  /*0380*/  STL.U8 [UR4+0x2], R0 ;  /* 0x00000200ff007987 */ /* 0x000fe80008100004 */
[----:B------:R-:W-:Y:S04]  /*0390*/  STL.U8 [UR4+0x3], R3 ;  /* 0x00000303ff007987 */ /* 0x000fe80008100004 */
[----:B------:R-:W-:Y:S01]  /*03a0*/  STL.U8 [UR4+0x6], RZ ;  /* 0x000006ffff007987 */ /* 0x000fe20008100004 */
[----:B------:R-:W-:-:S03]  /*03b0*/  ULOP3.LUT UR4, UR37, 0xff, URZ, 0xc0, !UPT ;  /* 0x000000ff25047892 */ /* 0x000fc6000f8ec0ff */
[----:B------:R0:W-:Y:S01]  /*03c0*/  STL.U8 [R1+0x10], R0 ;  /* 0x0000100001007387 */ /* 0x0001e20000100000 */
[----:B------:R-:W-:-:S03]  /*03d0*/  UISETP.NE.AND UP0, UPT, UR4, 0x42, UPT ;  /* 0x000000420400788c */ /* 0x000fc6000bf05270 */
[----:B------:R1:W-:Y:S04]  /*03e0*/  STL.U8 [R1+0x11], R3 ;  /* 0x0000110301007387 */ /* 0x0003e80000100000 */
[----:B------:R2:W-:Y:S01]  /*03f0*/  STL.U8 [R1+0x17], R4 ;  /* 0x0000170401007387 */ /* 0x0005e20000100000 */
[----:B0-----:R-:W-:-:S03]  /*0400*/  IMAD.MOV.U32 R0, RZ, RZ, 0x52 ;  /* 0x00000052ff007424 */ /* 0x001fc600078e00ff */
[----:B------:R-:W-:Y:S01]  /*0410*/  STL.U8 [R1+0x13], R5 ;  /* 0x0000130501007387 */ /* 0x000fe20000100000 */
[----:B-1----:R-:W-:-:S03]  /*0420*/  PRMT R3, R9, 0x7610, R3 ;  /* 0x0000761009037816 */ /* 0x002fc60000000003 */
[----:B------:R0:W-:Y:S01]  /*0430*/  STL.U8 [R1+0x18], R5 ;  /* 0x0000180501007387 */ /* 0x0001e20000100000 */
[----:B------:R-:W-:Y:S02]  /*0440*/  PRMT R9, R10, 0x7610, R9 ;  /* 0x000076100a097816 */ /* 0x000fe40000000009 */
[----:B--2---:R-:W-:Y:S01]  /*0450*/  PRMT R4, R0, 0x7610, R4 ;  /* 0x0000761000047816 */ /* 0x004fe20000000004 */
[----:B------:R1:W-:Y:S01]  /*0460*/  STL.U8 [R1+0x19], R6 ;  /* 0x0000190601007387 */ /* 0x0003e20000100000 */
[----:B------:R-:W-:-:S03]  /*0470*/  IMAD.MOV.U32 R0, RZ, RZ, 0x47 ;  /* 0x00000047ff007424 */ /* 0x000fc600078e00ff */
[----:B------:R1:W-:Y:S01]  /*0480*/  STL.U8 [R1+0xe], R7 ;  /* 0x00000e0701007387 */ /* 0x0003e20000100000 */
[----:B0-----:R-:W-:-:S03]  /*0490*/  PRMT R5, R11, 0x7610, R5 ;  /* 0x000076100b057816 */ /* 0x001fc60000000005 */
[----:B------:R1:W-:Y:S04]  /*04a0*/  STL.U8 [R1+0xf], R8 ;  /* 0x00000f0801007387 */ /* 0x0003e80000100000 */
[----:B------:R1:W-:Y:S04]  /*04b0*/  STL.U8 [R1+0x12], R3 ;  /* 0x0000120301007387 */ /* 0x0003e80000100000 */
[----:B------:R1:W-:Y:S04]  /*04c0*/  STL.U8 [R1+0x15], R4 ;  /* 0x0000150401007387 */ /* 0x0003e80000100000 */
[----:B------:R1:W-:Y:S04]  /*04d0*/  STL.U8 [R1+0x16], R9 ;  /* 0x0000160901007387 */ /* 0x0003e80000100000 */
[----:B------:R1:W-:Y:S04]  /*04e0*/  STL.U8 [R1+0x1a], R5 ;  /* 0x00001a0501007387 */ /* 0x0003e80000100000 */
[----:B------:R1:W-:Y:S04]  /*04f0*/  STL.U8 [R1+0x14], RZ ;  /* 0x000014ff01007387 */ /* 0x0003e80000100000 */
[----:B------:R1:W-:Y:S01]  /*0500*/  STL.U8 [R1+0x1b], RZ ;  /* 0x00001bff01007387 */ /* 0x0003e20000100000 */
[----:B------:R-:W-:Y:S05]  /*0510*/  BRA.U UP0, `(.L_x_3) ;  /* 0x0000000100807547 */ /* 0x000fea000b800000 */
[----:B------:R-:W-:Y:S01]  /*0520*/  BSSY.RECONVERGENT B6, `(.L_x_3) ;  /* 0x000001f000067945 */ /* 0x000fe20003800200 */
[----:B-1----:R-:W-:Y:S01]  /*0530*/  IMAD.MOV.U32 R3, RZ, RZ, 0x1 ;  /* 0x00000001ff037424 */ /* 0x002fe200078e00ff */
[----:B------:R-:W-:Y:S01]  /*0540*/  IADD3 R6, PT, PT, R1, 0x1, RZ ;  /* 0x0000000101067810 */ /* 0x000fe20007ffe0ff */
[----:B------:R-:W-:-:S07]  /*0550*/  IMAD.U32 R5, RZ, RZ, UR42 ;  /* 0x0000002aff057e24 */ /* 0x000fce000f8e00ff */
.L_x_5:
[----:B------:R-:W-:-:S13]  /*0560*/  LOP3.LUT P0, RZ, R3, 0xff, RZ, 0xc0, !PT ;  /* 0x000000ff03ff7812 */ /* 0x000fda000780c0ff */
[----:B------:R-:W-:Y:S05]  /*0570*/  @!P0 BRA `(.L_x_4) ;  /* 0x00000000001c8947 */ /* 0x000fea0003800000 */
[----:B------:R0:W2:Y:S04]  /*0580*/  LDL.U8 R3, [R5] ;  /* 0x0000000005037983 */ /* 0x0000a80000100000 */
[----:B------:R1:W2:Y:S01]  /*0590*/  LDL.U8 R4, [R6] ;  /* 0x0000000006047983 */ /* 0x0002a20000100000 */
[----:B0-----:R-:W-:Y:S02]  /*05a0*/  VIADD R5, R5, 0x1 ;  /* 0x0000000105057836 */ /* 0x001fe40000000000 */
[----:B-1----:R-:W-:Y:S01]  /*05b0*/  VIADD R6, R6, 0x1 ;  /* 0x0000000106067836 */ /* 0x002fe20000000000 */
[----:B--2---:R-:W-:-:S13]  /*05c0*/  ISETP.NE.AND P0, PT, R3, R4, PT ;  /* 0x000000040300720c */ /* 0x004fda0003f05270 */
[----:B------:R-:W-:Y:S05]  /*05d0*/  @!P0 BRA `(.L_x_5) ;  /* 0xfffffffc00e08947 */ /* 0x000fea000383ffff */
[----:B------:R-:W-:Y:S05]  /*05e0*/  BRA `(.L_x_6) ;  /* 0x0000000000487947 */ /* 0x000fea0003800000 */
.L_x_4:
[----:B------:R-:W-:Y:S01]  /*05f0*/  MOV R10, UR36 ;  /* 0x00000024000a7c02 */ /* 0x000fe20008000f00 */
[----:B------:R-:W-:Y:S01]  /*0600*/  IMAD.U32 R11, RZ, RZ, UR38 ;  /* 0x00000026ff0b7e24 */ /* 0x000fe2000f8e00ff */
[----:B------:R-:W-:Y:S01]  /*0610*/  MOV R0, 0x0 ;  /* 0x0000000000007802 */ /* 0x000fe20000000f00 */
[----:B------:R-:W0:Y:S03]  /*0620*/  LDCU.64 UR6, c[0x4][0x8] ;  /* 0x01000100ff0677ac */ /* 0x000e260008000a00 */
[----:B------:R1:W2:Y:S01]  /*0630*/  LDC.64 R8, c[0x4][R0] ;  /* 0x0100000000087b82 */ /* 0x0002a20000000a00 */
[----:B------:R1:W-:Y:S01]  /*0640*/  STL.64 [R1+0x20], R10 ;  /* 0x0000200a01007387 */ /* 0x0003e20000100a00 */
[----:B------:R-:W-:-:S04]  /*0650*/  UIADD3 UR4, UP0, UPT, UR36, 0x20, URZ ;  /* 0x0000002024047890 */ /* 0x000fc8000ff1e0ff */
[----:B------:R-:W-:Y:S02]  /*0660*/  UIADD3.X UR5, UPT, UPT, URZ, UR38, URZ, UP0, !UPT ;  /* 0x00000026ff057290 */ /* 0x000fe400087fe4ff */
[----:B------:R-:W-:-:S04]  /*0670*/  MOV R6, UR4 ;  /* 0x0000000400067c02 */ /* 0x000fc80008000f00 */
[----:B------:R-:W-:Y:S02]  /*0680*/  IMAD.U32 R7, RZ, RZ, UR5 ;  /* 0x00000005ff077e24 */ /* 0x000fe4000f8e00ff */
[----:B0-----:R-:W-:Y:S02]  /*0690*/  IMAD.U32 R4, RZ, RZ, UR6 ;  /* 0x00000006ff047e24 */ /* 0x001fe4000f8e00ff */
[----:B-1----:R-:W-:-:S07]  /*06a0*/  IMAD.U32 R5, RZ, RZ, UR7 ;  /* 0x00000007ff057e24 */ /* 0x002fce000f8e00ff */
[----:B------:R-:W-:-:S07]  /*06b0*/  LEPC R20, `(.L_x_7) ;  /* 0x000000001014794e */ /* 0x000fce0000000000 */
[----:B--2---:R-:W-:Y:S05]  /*06c0*/  CALL.ABS.NOINC R8 ;  /* 0x0000000008007343 */ /* 0x004fea0003c00000 */
.L_x_7:
[----:B------:R-:W0:Y:S01]  /*06d0*/  LDCU UR4, c[0x0][0x2f8] ;  /* 0x00005f00ff0477ac */ /* 0x000e220008000800 */
[----:B------:R-:W-:-:S04]  /*06e0*/  UIADD3 UR5, UPT, UPT, UR36, 0x7, URZ ;  /* 0x0000000724057890 */ /* 0x000fc8000fffe0ff */
[----:B0-----:R-:W-:-:S09]  /*06f0*/  UIADD3 UR4, UPT, UPT, -UR4, UR5, URZ ;  /* 0x0000000504047290 */ /* 0x001fd2000fffe1ff */
[----:B------:R-:W5:Y:S03]  /*0700*/  LDL.U8 R0, [UR4] ;  /* 0x00000004ff007983 */ /* 0x000f660008100000 */
.L_x_6:
[----:B------:R-:W-:Y:S05]  /*0710*/  BSYNC.RECONVERGENT B6 ;  /* 0x0000000000067941 */ /* 0x000fea0003800200 */
.L_x_3:
[----:B------:R-:W-:Y:S01]  /*0720*/  ULOP3.LUT UR4, UR37, 0xff, URZ, 0xc0, !UPT ;  /* 0x000000ff25047892 */ /* 0x000fe2000f8ec0ff */
[----:B-----5:R-:W-:Y:S01]  /*0730*/  LOP3.LUT R0, R0, 0xff, RZ, 0xc0, !PT ;  /* 0x000000ff00007812 */ /* 0x020fe200078ec0ff */
[----:B------:R-:W-:Y:S04]  /*0740*/  BSSY.RECONVERGENT B6, `(.L_x_8) ;  /* 0x0000020000067945 */ /* 0x000fe80003800200 */
[----:B------:R-:W-:-:S13]  /*0750*/  ISETP.NE.AND P0, PT, R0, UR4, PT ;  /* 0x0000000400007c0c */ /* 0x000fda000bf05270 */
[----:B------:R-:W-:Y:S05]  /*0760*/  @P0 BRA `(.L_x_9) ;  /* 0x0000000000740947 */ /* 0x000fea0003800000 */
[----:B------:R-:W0:Y:S01]  /*0770*/  LDCU UR4, c[0x0][0x2f8] ;  /* 0x00005f00ff0477ac */ /* 0x000e220008000800 */
[----:B-1----:R-:W-:Y:S01]  /*0780*/  IMAD.U32 R8, RZ, RZ, UR36 ;  /* 0x00000024ff087e24 */ /* 0x002fe2000f8e00ff */
[----:B------:R-:W-:Y:S01]  /*0790*/  MOV R4, UR41 ;  /* 0x0000002900047c02 */ /* 0x000fe20008000f00 */
[----:B------:R-:W-:-:S03]  /*07a0*/  IMAD.U32 R0, RZ, RZ, UR37 ;  /* 0x00000025ff007e24 */ /* 0x000fc6000f8e00ff */
[----:B------:R-:W-:-:S05]  /*07b0*/  IADD3 R8, P0, PT, R8, 0x7, RZ ;  /* 0x0000000708087810 */ /* 0x000fca0007f1e0ff */
[----:B0-----:R-:W-:-:S08]  /*07c0*/  VIADD R5, R8, -UR4 ;  /* 0x8000000408057c36 */ /* 0x001fd00008000000 */
.L_x_11:
[----:B------:R-:W-:-:S13]  /*07d0*/  LOP3.LUT P1, RZ, R0, 0xff, RZ, 0xc0, !PT ;  /* 0x000000ff00ff7812 */ /* 0x000fda000782c0ff */
[----:B------:R-:W-:Y:S05]  /*07e0*/  @!P1 BRA `(.L_x_10) ;  /* 0x0000000000209947 */ /* 0x000fea0003800000 */
[----:B------:R0:W2:Y:S04]  /*07f0*/  LDL.U8 R0, [R4+0x1] ;  /* 0x0000010004007983 */ /* 0x0000a80000100000 */
[----:B------:R-:W2:Y:S01]  /*0800*/  LDL.U8 R3, [R5+0x1] ;  /* 0x0000010005037983 */ /* 0x000ea20000100000 */
[----:B0-----:R-:W-:Y:S01]  /*0810*/  VIADD R4, R4, 0x1 ;  /* 0x0000000104047836 */ /* 0x001fe20000000000 */
[----:B--2---:R-:W-:Y:S01]  /*0820*/  ISETP.NE.AND P1, PT, R0, R3, PT ;  /* 0x000000030000720c */ /* 0x004fe20003f25270 */
[----:B------:R-:W-:-:S05]  /*0830*/  VIADD R3, R5, 0x1 ;  /* 0x0000000105037836 */ /* 0x000fca0000000000 */
[----:B------:R-:W-:-:S07]  /*0840*/  MOV R5, R3 ;  /* 0x0000000300057202 */ /* 0x000fce0000000f00 */
[----:B------:R-:W-:Y:S05]  /*0850*/  @!P1 BRA `(.L_x_11) ;  /* 0xfffffffc00dc9947 */ /* 0x000fea000383ffff */
[----:B------:R-:W-:Y:S05]  /*0860*/  BRA `(.L_x_9) ;  /* 0x0000000000347947 */ /* 0x000fea0003800000 */
.L_x_10:
[----:B------:R-:W-:Y:S01]  /*0870*/  IMAD.X R9, RZ, RZ, UR38, P0 ;  /* 0x00000026ff097e24 */ /* 0x000fe200080e06ff */
        /* <DEDUP_REMOVED lines=12> */
.L_x_9:
[----:B------:R-:W-:Y:S05]  /*0940*/  BSYNC.RECONVERGENT B6 ;  /* 0x0000000000067941 */ /* 0x000fea0003800200 */
.L_x_8:
[----:B------:R-:W2:Y:S01]  /*0950*/  LDL.U8 R0, [R1+0xe] ;  /* 0x00000e0001007983 */ /* 0x000ea20000100000 */
[----:B------:R-:W-:Y:S01]  /*0960*/  ULOP3.LUT UR4, UR37, 0xff, URZ, 0xc0, !UPT ;  /* 0x000000ff25047892 */ /* 0x000fe2000f8ec0ff */
[----:B------:R-:W-:Y:S05]  /*0970*/  BSSY.RECONVERGENT B6, `(.L_x_12) ;  /* 0x0000020000067945 */ /* 0x000fea0003800200 */
[----:B--2---:R-:W-:-:S13]  /*0980*/  ISETP.NE.AND P0, PT, R0, UR4, PT ;  /* 0x0000000400007c0c */ /* 0x004fda000bf05270 */
[----:B------:R-:W-:Y:S05]  /*0990*/  @P0 BRA `(.L_x_13) ;  /* 0x0000000000740947 */ /* 0x000fea0003800000 */
[----:B------:R-:W-:Y:S01]  /*09a0*/  IMAD.U32 R0, RZ, RZ, UR37 ;  /* 0x00000025ff007e24 */ /* 0x000fe2000f8e00ff */
[----:B-1----:R-:W-:Y:S01]  /*09b0*/  MOV R5, UR40 ;  /* 0x0000002800057c02 */ /* 0x002fe20008000f00 */
[----:B------:R-:W-:-:S07]  /*09c0*/  IMAD.U32 R4, RZ, RZ, UR41 ;  /* 0x00000029ff047e24 */ /* 0x000fce000f8e00ff */
.L_x_15:
        /* <DEDUP_REMOVED lines=10> */
.L_x_14:
[----:B------:R-:W-:Y:S01]  /*0a70*/  UIADD3 UR4, UP0, UPT, UR36, 0xe, URZ ;  /* 0x0000000e24047890 */ /* 0x000fe2000ff1e0ff */
[----:B------:R-:W-:Y:S01]  /*0a80*/  MOV R0, 0x0 ;  /* 0x0000000000007802 */ /* 0x000fe20000000f00 */
[----:B------:R-:W0:Y:S03]  /*0a90*/  LDCU.64 UR6, c[0x4][0x8] ;  /* 0x01000100ff0677ac */ /* 0x000e260008000a00 */
[----:B------:R1:W2:Y:S01]  /*0aa0*/  LDC.64 R10, c[0x4][R0] ;  /* 0x01000000000a7b82 */ /* 0x0002a20000000a00 */
[----:B------:R-:W-:Y:S01]  /*0ab0*/  UIADD3.X UR5, UPT, UPT, URZ, UR38, URZ, UP0, !UPT ;  /* 0x00000026ff057290 */ /* 0x000fe200087fe4ff */
[----:B------:R-:W-:Y:S01]  /*0ac0*/  IMAD.U32 R8, RZ, RZ, UR4 ;  /* 0x00000004ff087e24 */ /* 0x000fe2000f8e00ff */
[----:B------:R-:W-:-:S04]  /*0ad0*/  UIADD3 UR4, UP0, UPT, UR36, 0x20, URZ ;  /* 0x0000002024047890 */ /* 0x000fc8000ff1e0ff */
[----:B------:R-:W-:Y:S01]  /*0ae0*/  IMAD.U32 R9, RZ, RZ, UR5 ;  /* 0x00000005ff097e24 */ /* 0x000fe2000f8e00ff */
[----:B------:R-:W-:Y:S01]  /*0af0*/  UIADD3.X UR5, UPT, UPT, URZ, UR38, URZ, UP0, !UPT ;  /* 0x00000026ff057290 */ /* 0x000fe200087fe4ff */
[----:B------:R-:W-:-:S03]  /*0b00*/  IMAD.U32 R6, RZ, RZ, UR4 ;  /* 0x00000004ff067e24 */ /* 0x000fc6000f8e00ff */
[----:B------:R1:W-:Y:S02]  /*0b10*/  STL.64 [R1+0x20], R8 ;  /* 0x0000200801007387 */ /* 0x0003e40000100a00 */
[----:B------:R-:W-:Y:S01]  /*0b20*/  MOV R7, UR5 ;  /* 0x0000000500077c02 */ /* 0x000fe20008000f00 */
[----:B0-----:R-:W-:Y:S01]  /*0b30*/  IMAD.U32 R5, RZ, RZ, UR7 ;  /* 0x00000007ff057e24 */ /* 0x001fe2000f8e00ff */
[----:B------:R-:W-:-:S07]  /*0b40*/  MOV R4, UR6 ;  /* 0x0000000600047c02 */ /* 0x000fce0008000f00 */
[----:B------:R-:W-:-:S07]  /*0b50*/  LEPC R20, `(.L_x_13) ;  /* 0x000000001014794e */ /* 0x000fce0000000000 */
[----:B-12---:R-:W-:Y:S05]  /*0b60*/  CALL.ABS.NOINC R10 ;  /* 0x000000000a007343 */ /* 0x006fea0003c00000 */
.L_x_13:
[----:B------:R-:W-:Y:S05]  /*0b70*/  BSYNC.RECONVERGENT B6 ;  /* 0x0000000000067941 */ /* 0x000fea0003800200 */
.L_x_12:
[----:B------:R-:W0:Y:S01]  /*0b80*/  LDCU UR4, c[0x0][0x2f8] ;  /* 0x00005f00ff0477ac */ /* 0x000e220008000800 */
[----:B-1----:R-:W-:-:S05]  /*0b90*/  IMAD.U32 R8, RZ, RZ, UR36 ;  /* 0x00000024ff087e24 */ /* 0x002fca000f8e00ff */
[----:B------:R-:W-:-:S05]  /*0ba0*/  IADD3 R8, P0, PT, R8, 0x15, RZ ;  /* 0x0000001508087810 */ /* 0x000fca0007f1e0ff */
[----:B0-----:R-:W-:-:S05]  /*0bb0*/  VIADD R5, R8, -UR4 ;  /* 0x8000000408057c36 */ /* 0x001fca0008000000 */
[----:B------:R-:W2:Y:S01]  /*0bc0*/  LDL.U8 R0, [R5] ;  /* 0x0000000005007983 */ /* 0x000ea20000100000 */
[----:B------:R-:W-:Y:S01]  /*0bd0*/  ULOP3.LUT UR4, UR37, 0xff, URZ, 0xc0, !UPT ;  /* 0x000000ff25047892 */ /* 0x000fe2000f8ec0ff */
[----:B------:R-:W-:Y:S05]  /*0be0*/  BSSY.RECONVERGENT B6, `(.L_x_16) ;  /* 0x000001c000067945 */ /* 0x000fea0003800200 */
[----:B--2---:R-:W-:-:S13]  /*0bf0*/  ISETP.NE.AND P1, PT, R0, UR4, PT ;  /* 0x0000000400007c0c */ /* 0x004fda000bf25270 */
[----:B------:R-:W-:Y:S05]  /*0c00*/  @P1 BRA `(.L_x_17) ;  /* 0x0000000000641947 */ /* 0x000fea0003800000 */
[----:B------:R-:W-:Y:S01]  /*0c10*/  MOV R0, UR37 ;  /* 0x0000002500007c02 */ /* 0x000fe20008000f00 */
[----:B------:R-:W-:-:S07]  /*0c20*/  IMAD.U32 R4, RZ, RZ, UR41 ;  /* 0x00000029ff047e24 */ /* 0x000fce000f8e00ff */
.L_x_19:
[----:B------:R-:W-:-:S13]  /*0c30*/  LOP3.LUT P1, RZ, R0, 0xff, RZ, 0xc0, !PT ;  /* 0x000000ff00ff7812 */ /* 0x000fda000782c0ff */
[----:B------:R-:W-:Y:S05]  /*0c40*/  @!P1 BRA `(.L_x_18) ;  /* 0x0000000000209947 */ /* 0x000fea0003800000 */
[----:B------:R0:W2:Y:S04]  /*0c50*/  LDL.U8 R0, [R4+0x1] ;  /* 0x0000010004007983 */ /* 0x0000a80000100000 */
[----:B------:R-:W2:Y:S01]  /*0c60*/  LDL.U8 R3, [R5+0x1] ;  /* 0x0000010005037983 */ /* 0x000ea20000100000 */
[----:B0-----:R-:W-:Y:S01]  /*0c70*/  VIADD R4, R4, 0x1 ;  /* 0x0000000104047836 */ /* 0x001fe20000000000 */
[----:B--2---:R-:W-:Y:S02]  /*0c80*/  ISETP.NE.AND P1, PT, R0, R3, PT ;  /* 0x000000030000720c */ /* 0x004fe40003f25270 */
[----:B------:R-:W-:-:S05]  /*0c90*/  IADD3 R3, PT, PT, R5, 0x1, RZ ;  /* 0x0000000105037810 */ /* 0x000fca0007ffe0ff */
[----:B------:R-:W-:-:S06]  /*0ca0*/  IMAD.MOV.U32 R5, RZ, RZ, R3 ;  /* 0x000000ffff057224 */ /* 0x000fcc00078e0003 */
[----:B------:R-:W-:Y:S05]  /*0cb0*/  @!P1 BRA `(.L_x_19) ;  /* 0xfffffffc00dc9947 */ /* 0x000fea000383ffff */
[----:B------:R-:W-:Y:S05]  /*0cc0*/  BRA `(.L_x_17) ;  /* 0x0000000000347947 */ /* 0x000fea0003800000 */
.L_x_18:
[----:B------:R-:W-:Y:S01]  /*0cd0*/  IMAD.X R9, RZ, RZ, UR38, P0 ;  /* 0x00000026ff097e24 */ /* 0x000fe200080e06ff */
[----:B------:R-:W-:Y:S01]  /*0ce0*/  MOV R0, 0x0 ;  /* 0x0000000000007802 */ /* 0x000fe20000000f00 */
[----:B------:R-:W0:Y:S03]  /*0cf0*/  LDCU.64 UR6, c[0x4][0x8] ;  /* 0x01000100ff0677ac */ /* 0x000e260008000a00 */
[----:B------:R1:W2:Y:S01]  /*0d00*/  LDC.64 R10, c[0x4][R0] ;  /* 0x01000000000a7b82 */ /* 0x0002a20000000a00 */
[----:B------:R1:W-:Y:S01]  /*0d10*/  STL.64 [R1+0x20], R8 ;  /* 0x0000200801007387 */ /* 0x0003e20000100a00 */
[----:B------:R-:W-:-:S04]  /*0d20*/  UIADD3 UR4, UP0, UPT, UR36, 0x20, URZ ;  /* 0x0000002024047890 */ /* 0x000fc8000ff1e0ff */
[----:B------:R-:W-:Y:S02]  /*0d30*/  UIADD3.X UR5, UPT, UPT, URZ, UR38, URZ, UP0, !UPT ;  /* 0x00000026ff057290 */ /* 0x000fe400087fe4ff */
[----:B------:R-:W-:-:S04]  /*0d40*/  IMAD.U32 R6, RZ, RZ, UR4 ;  /* 0x00000004ff067e24 */ /* 0x000fc8000f8e00ff */
[----:B------:R-:W-:Y:S02]  /*0d50*/  MOV R7, UR5 ;  /* 0x0000000500077c02 */ /* 0x000fe40008000f00 */
[----:B0-----:R-:W-:Y:S01]  /*0d60*/  MOV R4, UR6 ;  /* 0x0000000600047c02 */ /* 0x001fe20008000f00 */
[----:B-1----:R-:W-:-:S07]  /*0d70*/  IMAD.U32 R5, RZ, RZ, UR7 ;  /* 0x00000007ff057e24 */ /* 0x002fce000f8e00ff */
[----:B------:R-:W-:-:S07]  /*0d80*/  LEPC R20, `(.L_x_17) ;  /* 0x000000001014794e */ /* 0x000fce0000000000 */
[----:B--2---:R-:W-:Y:S05]  /*0d90*/  CALL.ABS.NOINC R10 ;  /* 0x000000000a007343 */ /* 0x004fea0003c00000 */
.L_x_17:
[----:B------:R-:W-:Y:S05]  /*0da0*/  BSYNC.RECONVERGENT B6 ;  /* 0x0000000000067941 */ /* 0x000fea0003800200 */
.L_x_16:
[C---:B------:R-:W-:Y:S01]  /*0db0*/  LOP3.LUT R0, R22.reuse, 0xff, RZ, 0xc0, !PT ;  /* 0x000000ff16007812 */ /* 0x040fe200078ec0ff */
[----:B------:R-:W-:-:S03]  /*0dc0*/  VIADD R22, R22, 0x1 ;  /* 0x0000000116167836 */ /* 0x000fc60000000000 */
[----:B------:R-:W-:-:S13]  /*0dd0*/  ISETP.GE.U32.AND P0, PT, R0, 0x39, PT ;  /* 0x000000390000780c */ /* 0x000fda0003f06070 */
[----:B------:R-:W-:Y:S05]  /*0de0*/  @!P0 BRA `(.L_x_20) ;  /* 0xfffffff000e08947 */ /* 0x000fea000383ffff */
[----:B------:R-:W-:Y:S05]  /*0df0*/  BSYNC.RECONVERGENT B7 ;  /* 0x0000000000077941 */ /* 0x000fea0003800200 */
.L_x_2:
[C---:B------:R-:W-:Y:S01]  /*0e00*/  LOP3.LUT R0, R18.reuse, 0xff, RZ, 0xc0, !PT ;  /* 0x000000ff12007812 */ /* 0x040fe200078ec0ff */
[----:B------:R-:W-:-:S03]  /*0e10*/  VIADD R18, R18, 0x1 ;  /* 0x0000000112127836 */ /* 0x000fc60000000000 */
[----:B------:R-:W-:-:S13]  /*0e20*/  ISETP.GE.U32.AND P0, PT, R0, 0x39, PT ;  /* 0x000000390000780c */ /* 0x000fda0003f06070 */
[----:B------:R-:W-:Y:S05]  /*0e30*/  @!P0 BRA `(.L_x_21) ;  /* 0xfffffff000c48947 */ /* 0x000fea000383ffff */
[----:B------:R-:W-:Y:S05]  /*0e40*/  BSYNC.RECONVERGENT B8 ;  /* 0x0000000000087941 */ /* 0x000fea0003800200 */
.L_x_1:
[C---:B------:R-:W-:Y:S02]  /*0e50*/  LOP3.LUT R0, R16.reuse, 0xff, RZ, 0xc0, !PT ;  /* 0x000000ff10007812 */ /* 0x040fe400078ec0ff */
[----:B------:R-:W-:Y:S02]  /*0e60*/  IADD3 R16, PT, PT, R16, 0x1, RZ ;  /* 0x0000000110107810 */ /* 0x000fe40007ffe0ff */
[----:B------:R-:W-:-:S13]  /*0e70*/  ISETP.GE.U32.AND P0, PT, R0, 0x39, PT ;  /* 0x000000390000780c */ /* 0x000fda0003f06070 */
[----:B------:R-:W-:Y:S05]  /*0e80*/  @!P0 BRA `(.L_x_22) ;  /* 0xfffffff000a88947 */ /* 0x000fea000383ffff */
[----:B------:R-:W-:Y:S05]  /*0e90*/  BSYNC.RECONVERGENT B9 ;  /* 0x0000000000097941 */ /* 0x000fea0003800200 */
.L_x_0:
[C---:B------:R-:W-:Y:S01]  /*0ea0*/  LOP3.LUT R0, R2.reuse, 0xff, RZ, 0xc0, !PT ;  /* 0x000000ff02007812 */ /* 0x040fe200078ec0ff */
[----:B------:R-:W-:-:S03]  /*0eb0*/  VIADD R2, R2, 0x1 ;  /* 0x0000000102027836 */ /* 0x000fc60000000000 */
[----:B------:R-:W-:-:S13]  /*0ec0*/  ISETP.GE.U32.AND P0, PT, R0, 0x39, PT ;  /* 0x000000390000780c */ /* 0x000fda0003f06070 */
[----:B------:R-:W-:Y:S05]  /*0ed0*/  @!P0 BRA `(.L_x_23) ;  /* 0xfffffff0008c8947 */ /* 0x000fea000383ffff */
[----:B------:R-:W-:Y:S05]  /*0ee0*/  EXIT ;  /* 0x000000000000794d */ /* 0x000fea0003800000 */
.L_x_24:
[----:B------:R-:W-:-:S00]  /*0ef0*/  BRA `(.L_x_24) ;  /* 0xfffffffc00fc7947 */ /* 0x000fc0000383ffff */
[----:B------:R-:W-:-:S00]  /*0f00*/  NOP ;  /* 0x0000000000007918 */ /* 0x000fc00000000000 */
[----:B------:R-:W-:-:S00]  /*0f10*/  NOP ;  /* 0x0000000000007918 */ /* 0x000fc00000000000 */
[----:B------:R-:W-:-:S00]  /*0f20*/  NOP ;  /* 0x0000000000007918 */ /* 0x000fc00000000000 */
[----:B------:R-:W-:-:S00]  /*0f30*/  NOP ;  /* 0x0000000000007918 */ /* 0x000fc00000000000 */
[----:B------:R-:W-:-:S00]  /*0f40*/  NOP ;  /* 0x0000000000007918 */ /* 0x000fc00000000000 */
[----:B------:R-:W-:-:S00]  /*0f50*/  NOP ;  /* 0x0000000000007918 */ /* 0x000fc00000000000 */
[----:B------:R-:W-:-:S00]  /*0f60*/  NOP ;  /* 0x0000000000007918 */ /* 0x000fc00000000000 */
[----:B------:R-:W-:-:S00]  /*0f70*/  NOP ;  /* 0x0000000000007918 */ /* 0x000fc00000000000 */
.L_x_25:


//--------------------- .nv.global.init           --------------------------
	.section	.nv.global.init,"aw",@progbits
.nv.global.init:
	.type		$str,@object
	.size		$str,(.L_0 - $str)
$str:
        /*0000*/ 	.byte	0x50, 0x61, 0x73, 0x73, 0x77, 0x6f, 0x72, 0x64, 0x3a, 0x20, 0x25, 0x73, 0x0a, 0x00
.L_0:


//--------------------- .nv.shared.reserved.0     --------------------------
	.section	.nv.shared.reserved.0,"aw",@nobits
	.weak		__nv_reservedSMEM_offset_0_alias
	.size		__nv_reservedSMEM_offset_0_alias, 0, 64
	.other		__nv_reservedSMEM_offset_0_alias,@"STO_CUDA_RESERVED_SHARED STV_DEFAULT"
__nv_reservedSMEM_offset_0_alias:
	.zero		0
	.zero		64


//--------------------- .nv.constant0._Z6kernelv  --------------------------
	.section	.nv.constant0._Z6kernelv,"a",@progbits
	.sectionflags	@""
	.align	4
.nv.constant0._Z6kernelv:
	.zero		896


//--------------------- SYMBOLS --------------------------

	.type		.nv.reservedSmem.offset0,@object
	.size		.nv.reservedSmem.offset0,0x4
	.type		vprintf,@function
